	.headerflags	@"EF_CUDA_TEXMODE_UNIFIED EF_CUDA_64BIT_ADDRESS EF_CUDA_ACCELERATORS EF_CUDA_SM90 EF_CUDA_VIRTUAL_SM(EF_CUDA_SM90)"
	.elftype	@"ET_EXEC"


//--------------------- .nv.info                  --------------------------
	.section	.nv.info,"",@"SHT_CUDA_INFO"
	.align	4


	//----- nvinfo : EIATTR_REGCOUNT
	.align		4
        /*0000*/ 	.byte	0x04, 0x2f
        /*0002*/ 	.short	(.L_1 - .L_0)
	.align		4
.L_0:
        /*0004*/ 	.word	index@(saxpy_kernel)
        /*0008*/ 	.word	0x0000000c


	//----- nvinfo : EIATTR_FRAME_SIZE
	.align		4
.L_1:
        /*000c*/ 	.byte	0x04, 0x11
        /*000e*/ 	.short	(.L_3 - .L_2)
	.align		4
.L_2:
        /*0010*/ 	.word	index@(saxpy_kernel)
        /*0014*/ 	.word	0x00000000


	//----- nvinfo : EIATTR_MIN_STACK_SIZE
	.align		4
.L_3:
        /*0018*/ 	.byte	0x04, 0x12
        /*001a*/ 	.short	(.L_5 - .L_4)
	.align		4
.L_4:
        /*001c*/ 	.word	index@(saxpy_kernel)
        /*0020*/ 	.word	0x00000000
.L_5:


//--------------------- .nv.info.saxpy_kernel     --------------------------
	.section	.nv.info.saxpy_kernel,"",@"SHT_CUDA_INFO"
	.sectionflags	@""
	.align	4


	//----- nvinfo : EIATTR_CUDA_API_VERSION
	.align		4
        /*0000*/ 	.byte	0x04, 0x37
        /*0002*/ 	.short	(.L_7 - .L_6)
.L_6:
        /*0004*/ 	.word	0x00000080


	//----- nvinfo : EIATTR_KPARAM_INFO
	.align		4
.L_7:
        /*0008*/ 	.byte	0x04, 0x17
        /*000a*/ 	.short	(.L_9 - .L_8)
.L_8:
        /*000c*/ 	.word	0x00000000
        /*0010*/ 	.short	0x0004
        /*0012*/ 	.short	0x0020
        /*0014*/ 	.byte	0x00, 0xf0, 0x11, 0x00


	//----- nvinfo : EIATTR_KPARAM_INFO
	.align		4
.L_9:
        /*0018*/ 	.byte	0x04, 0x17
        /*001a*/ 	.short	(.L_11 - .L_10)
.L_10:
        /*001c*/ 	.word	0x00000000
        /*0020*/ 	.short	0x0003
        /*0022*/ 	.short	0x0018
        /*0024*/ 	.byte	0x00, 0xf0, 0x21, 0x00


	//----- nvinfo : EIATTR_KPARAM_INFO
	.align		4
.L_11:
        /*0028*/ 	.byte	0x04, 0x17
        /*002a*/ 	.short	(.L_13 - .L_12)
.L_12:
        /*002c*/ 	.word	0x00000000
        /*0030*/ 	.short	0x0002
        /*0032*/ 	.short	0x0010
        /*0034*/ 	.byte	0x00, 0xf0, 0x21, 0x00


	//----- nvinfo : EIATTR_KPARAM_INFO
	.align		4
.L_13:
        /*0038*/ 	.byte	0x04, 0x17
        /*003a*/ 	.short	(.L_15 - .L_14)
.L_14:
        /*003c*/ 	.word	0x00000000
        /*0040*/ 	.short	0x0001
        /*0042*/ 	.short	0x0008
        /*0044*/ 	.byte	0x00, 0xf0, 0x21, 0x00


	//----- nvinfo : EIATTR_KPARAM_INFO
	.align		4
.L_15:
        /*0048*/ 	.byte	0x04, 0x17
        /*004a*/ 	.short	(.L_17 - .L_16)
.L_16:
        /*004c*/ 	.word	0x00000000
        /*0050*/ 	.short	0x0000
        /*0052*/ 	.short	0x0000
        /*0054*/ 	.byte	0x00, 0xf0, 0x11, 0x00


	//----- nvinfo : EIATTR_SPARSE_MMA_MASK
	.align		4
.L_17:
        /*0058*/ 	.byte	0x03, 0x50
        /*005a*/ 	.short	0x0000


	//----- nvinfo : EIATTR_MAXREG_COUNT
	.align		4
        /*005c*/ 	.byte	0x03, 0x1b
        /*005e*/ 	.short	0x00ff


	//----- nvinfo : EIATTR_EXIT_INSTR_OFFSETS
	.align		4
        /*0060*/ 	.byte	0x04, 0x1c
        /*0062*/ 	.short	(.L_19 - .L_18)


	//   ....[0]....
.L_18:
        /*0064*/ 	.word	0x00000070


	//   ....[1]....
        /*0068*/ 	.word	0x00000140


	//----- nvinfo : EIATTR_CBANK_PARAM_SIZE
	.align		4
.L_19:
        /*006c*/ 	.byte	0x03, 0x19
        /*006e*/ 	.short	0x0024


	//----- nvinfo : EIATTR_PARAM_CBANK
	.align		4
        /*0070*/ 	.byte	0x04, 0x0a
        /*0072*/ 	.short	(.L_21 - .L_20)
	.align		4
.L_20:
        /*0074*/ 	.word	index@(.nv.constant0.saxpy_kernel)
        /*0078*/ 	.short	0x0210
        /*007a*/ 	.short	0x0024


	//----- nvinfo : EIATTR_SW_WAR
	.align		4
.L_21:
        /*007c*/ 	.byte	0x04, 0x36
        /*007e*/ 	.short	(.L_23 - .L_22)
.L_22:
        /*0080*/ 	.word	0x00000008
.L_23:


//--------------------- .nv.callgraph             --------------------------
	.section	.nv.callgraph,"",@"SHT_CUDA_CALLGRAPH"
	.align	4
	.sectionentsize	8
	.align		4
        /*0000*/ 	.word	0x00000000
	.align		4
        /*0004*/ 	.word	0xffffffff
	.align		4
        /*0008*/ 	.word	0x00000000
	.align		4
        /*000c*/ 	.word	0xfffffffe
	.align		4
        /*0010*/ 	.word	0x00000000
	.align		4
        /*0014*/ 	.word	0xfffffffd
	.align		4
        /*0018*/ 	.word	0x00000000
	.align		4
        /*001c*/ 	.word	0xfffffffc


//--------------------- .text.saxpy_kernel        --------------------------
	.section	.text.saxpy_kernel,"ax",@progbits
	.align	128
        .global         saxpy_kernel
        .type           saxpy_kernel,@function
        .size           saxpy_kernel,(.L_x_1 - saxpy_kernel)
        .other          saxpy_kernel,@"STO_CUDA_ENTRY STV_DEFAULT"
saxpy_kernel:
.text.saxpy_kernel:
[----:B------:R-:W0:Y:S01]  /*0000*/  LDC R1, c[0x0][0x28] ;  /* 0x00000a00ff017b82 */ /* 0x000e220000000800 */
[----:B------:R-:W1:Y:S07]  /*0010*/  S2R R0, SR_TID.X ;  /* 0x0000000000007919 */ /* 0x000e6e0000002100 */
[----:B------:R-:W1:Y:S08]  /*0020*/  S2UR UR4, SR_CTAID.X ;  /* 0x00000000000479c3 */ /* 0x000e700000002500 */
[----:B------:R-:W1:Y:S02]  /*0030*/  LDC R9, c[0x0][RZ] ;  /* 0x00000000ff097b82 */ /* 0x000e640000000800 */
[----:B-1----:R-:W-:Y:S01]  /*0040*/  IMAD R9, R9, UR4, R0 ;  /* 0x0000000409097c24 */ /* 0x002fe2000f8e0200 */
[----:B------:R-:W-:-:S04]  /*0050*/  ULDC UR4, c[0x0][0x230] ;  /* 0x00008c0000047ab9 */ /* 0x000fc80000000800 */
[----:B------:R-:W-:-:S13]  /*0060*/  ISETP.GE.U32.AND P0, PT, R9, UR4, PT ;  /* 0x0000000409007c0c */ /* 0x000fda000bf06070 */
[----:B0-----:R-:W-:Y:S05]  /*0070*/  @P0 EXIT ;  /* 0x000000000000094d */ /* 0x001fea0003800000 */
[----:B------:R-:W0:Y:S01]  /*0080*/  LDC.64 R2, c[0x0][0x218] ;  /* 0x00008600ff027b82 */ /* 0x000e220000000a00 */
[----:B------:R-:W-:Y:S01]  /*0090*/  ULDC.64 UR4, c[0x0][0x208] ;  /* 0x0000820000047ab9 */ /* 0x000fe20000000a00 */
[----:B------:R-:W-:-:S06]  /*00a0*/  ULDC UR6, c[0x0][0x210] ;  /* 0x0000840000067ab9 */ /* 0x000fcc0000000800 */
[----:B------:R-:W1:Y:S08]  /*00b0*/  LDC.64 R4, c[0x0][0x220] ;  /* 0x00008800ff047b82 */ /* 0x000e700000000a00 */
[----:B------:R-:W2:Y:S01]  /*00c0*/  LDC.64 R6, c[0x0][0x228] ;  /* 0x00008a00ff067b82 */ /* 0x000ea20000000a00 */
[----:B0-----:R-:W-:-:S06]  /*00d0*/  IMAD.WIDE.U32 R2, R9, 0x4, R2 ;  /* 0x0000000409027825 */ /* 0x001fcc00078e0002 */
[----:B------:R-:W3:Y:S01]  /*00e0*/  LDG.E R2, desc[UR4][R2.64] ;  /* 0x0000000402027981 */ /* 0x000ee2000c1e1900 */
[----:B-1----:R-:W-:-:S06]  /*00f0*/  IMAD.WIDE.U32 R4, R9, 0x4, R4 ;  /* 0x0000000409047825 */ /* 0x002fcc00078e0004 */
[----:B------:R-:W3:Y:S01]  /*0100*/  LDG.E R5, desc[UR4][R4.64] ;  /* 0x0000000404057981 */ /* 0x000ee2000c1e1900 */
[----:B--2---:R-:W-:-:S04]  /*0110*/  IMAD.WIDE.U32 R6, R9, 0x4, R6 ;  /* 0x0000000409067825 */ /* 0x004fc800078e0006 */
[----:B---3--:R-:W-:-:S05]  /*0120*/  FFMA R9, R2, UR6, R5 ;  /* 0x0000000602097c23 */ /* 0x008fca0008000005 */
[----:B------:R-:W-:Y:S01]  /*0130*/  STG.E desc[UR4][R6.64], R9 ;  /* 0x0000000906007986 */ /* 0x000fe2000c101904 */
[----:B------:R-:W-:Y:S05]  /*0140*/  EXIT ;  /* 0x000000000000794d */ /* 0x000fea0003800000 */
.L_x_0:
[----:B------:R-:W-:-:S00]  /*0150*/  BRA `(.L_x_0) ;  /* 0xfffffffc00fc7947 */ /* 0x000fc0000383ffff */
[----:B------:R-:W-:-:S00]  /*0160*/  NOP ;  /* 0x0000000000007918 */ /* 0x000fc00000000000 */
        /* <DEDUP_REMOVED lines=9> */
.L_x_1:


//--------------------- .nv.shared.reserved.0     --------------------------
	.section	.nv.shared.reserved.0,"aw",@nobits
	.weak		__nv_reservedSMEM_offset_0_alias
	.size		__nv_reservedSMEM_offset_0_alias, 0, 0
	.other		__nv_reservedSMEM_offset_0_alias,@"STO_CUDA_RESERVED_SHARED STV_DEFAULT"
__nv_reservedSMEM_offset_0_alias:
	.zero		0


//--------------------- .nv.constant0.saxpy_kernel --------------------------
	.section	.nv.constant0.saxpy_kernel,"a",@progbits
	.sectionflags	@""
	.align	4
.nv.constant0.saxpy_kernel:
	.zero		564


//--------------------- SYMBOLS --------------------------

	.type		.nv.reservedSmem.offset0,@object
	.size		.nv.reservedSmem.offset0,0x4
